	.headerflags	@"EF_CUDA_TEXMODE_UNIFIED EF_CUDA_64BIT_ADDRESS EF_CUDA_ACCELERATORS EF_CUDA_SM90 EF_CUDA_VIRTUAL_SM(EF_CUDA_SM90)"
	.elftype	@"ET_EXEC"


//--------------------- .nv.info                  --------------------------
	.section	.nv.info,"",@"SHT_CUDA_INFO"
	.align	4


	//----- nvinfo : EIATTR_REGCOUNT
	.align		4
        /*0000*/ 	.byte	0x04, 0x2f
        /*0002*/ 	.short	(.L_3 - .L_2)
	.align		4
.L_2:
        /*0004*/ 	.word	index@(triton_poi_fused__native_batch_norm_legit_no_training_add_3)
        /*0008*/ 	.word	0x00000020


	//----- nvinfo : EIATTR_MIN_STACK_SIZE
	.align		4
.L_3:
        /*000c*/ 	.byte	0x04, 0x12
        /*000e*/ 	.short	(.L_5 - .L_4)
	.align		4
.L_4:
        /*0010*/ 	.word	index@(triton_poi_fused__native_batch_norm_legit_no_training_add_3)
        /*0014*/ 	.word	0x00000000


	//----- nvinfo : EIATTR_FRAME_SIZE
	.align		4
.L_5:
        /*0018*/ 	.byte	0x04, 0x11
        /*001a*/ 	.short	(.L_7 - .L_6)
	.align		4
.L_6:
        /*001c*/ 	.word	index@(triton_poi_fused__native_batch_norm_legit_no_training_add_3)
        /*0020*/ 	.word	0x00000000


	//----- nvinfo : EIATTR_MIN_STACK_SIZE
	.align		4
.L_7:
        /*0024*/ 	.byte	0x04, 0x12
        /*0026*/ 	.short	(.L_9 - .L_8)
	.align		4
.L_8:
        /*0028*/ 	.word	index@(triton_poi_fused__native_batch_norm_legit_no_training_add_3)
        /*002c*/ 	.word	0x00000000
.L_9:


//--------------------- .nv.info.triton_poi_fused__native_batch_norm_legit_no_training_add_3 --------------------------
	.section	.nv.info.triton_poi_fused__native_batch_norm_legit_no_training_add_3,"",@"SHT_CUDA_INFO"
	.sectionflags	@""
	.align	4


	//----- nvinfo : EIATTR_CUDA_API_VERSION
	.align		4
        /*0000*/ 	.byte	0x04, 0x37
        /*0002*/ 	.short	(.L_11 - .L_10)
.L_10:
        /*0004*/ 	.word	0x0000007c


	//----- nvinfo : EIATTR_KPARAM_INFO
	.align		4
.L_11:
        /*0008*/ 	.byte	0x04, 0x17
        /*000a*/ 	.short	(.L_13 - .L_12)
.L_12:
        /*000c*/ 	.word	0x00000000
        /*0010*/ 	.short	0x000a
        /*0012*/ 	.short	0x0050
        /*0014*/ 	.byte	0x00, 0xf0, 0x11, 0x00


	//----- nvinfo : EIATTR_KPARAM_INFO
	.align		4
.L_13:
        /*0018*/ 	.byte	0x04, 0x17
        /*001a*/ 	.short	(.L_15 - .L_14)
.L_14:
        /*001c*/ 	.word	0x00000000
        /*0020*/ 	.short	0x0009
        /*0022*/ 	.short	0x0048
        /*0024*/ 	.byte	0x00, 0xf4, 0x21, 0x00


	//----- nvinfo : EIATTR_KPARAM_INFO
	.align		4
.L_15:
        /*0028*/ 	.byte	0x04, 0x17
        /*002a*/ 	.short	(.L_17 - .L_16)
.L_16:
        /*002c*/ 	.word	0x00000000
        /*0030*/ 	.short	0x0008
        /*0032*/ 	.short	0x0040
        /*0034*/ 	.byte	0x00, 0xf4, 0x21, 0x00


	//----- nvinfo : EIATTR_KPARAM_INFO
	.align		4
.L_17:
        /*0038*/ 	.byte	0x04, 0x17
        /*003a*/ 	.short	(.L_19 - .L_18)
.L_18:
        /*003c*/ 	.word	0x00000000
        /*0040*/ 	.short	0x0007
        /*0042*/ 	.short	0x0038
        /*0044*/ 	.byte	0x00, 0xf4, 0x21, 0x00


	//----- nvinfo : EIATTR_KPARAM_INFO
	.align		4
.L_19:
        /*0048*/ 	.byte	0x04, 0x17
        /*004a*/ 	.short	(.L_21 - .L_20)
.L_20:
        /*004c*/ 	.word	0x00000000
        /*0050*/ 	.short	0x0006
        /*0052*/ 	.short	0x0030
        /*0054*/ 	.byte	0x00, 0xf4, 0x21, 0x00


	//----- nvinfo : EIATTR_KPARAM_INFO
	.align		4
.L_21:
        /*0058*/ 	.byte	0x04, 0x17
        /*005a*/ 	.short	(.L_23 - .L_22)
.L_22:
        /*005c*/ 	.word	0x00000000
        /*0060*/ 	.short	0x0005
        /*0062*/ 	.short	0x0028
        /*0064*/ 	.byte	0x00, 0xf4, 0x21, 0x00


	//----- nvinfo : EIATTR_KPARAM_INFO
	.align		4
.L_23:
        /*0068*/ 	.byte	0x04, 0x17
        /*006a*/ 	.short	(.L_25 - .L_24)
.L_24:
        /*006c*/ 	.word	0x00000000
        /*0070*/ 	.short	0x0004
        /*0072*/ 	.short	0x0020
        /*0074*/ 	.byte	0x00, 0xf4, 0x21, 0x00


	//----- nvinfo : EIATTR_KPARAM_INFO
	.align		4
.L_25:
        /*0078*/ 	.byte	0x04, 0x17
        /*007a*/ 	.short	(.L_27 - .L_26)
.L_26:
        /*007c*/ 	.word	0x00000000
        /*0080*/ 	.short	0x0003
        /*0082*/ 	.short	0x0018
        /*0084*/ 	.byte	0x00, 0xf4, 0x21, 0x00


	//----- nvinfo : EIATTR_KPARAM_INFO
	.align		4
.L_27:
        /*0088*/ 	.byte	0x04, 0x17
        /*008a*/ 	.short	(.L_29 - .L_28)
.L_28:
        /*008c*/ 	.word	0x00000000
        /*0090*/ 	.short	0x0002
        /*0092*/ 	.short	0x0010
        /*0094*/ 	.byte	0x00, 0xf4, 0x21, 0x00


	//----- nvinfo : EIATTR_KPARAM_INFO
	.align		4
.L_29:
        /*0098*/ 	.byte	0x04, 0x17
        /*009a*/ 	.short	(.L_31 - .L_30)
.L_30:
        /*009c*/ 	.word	0x00000000
        /*00a0*/ 	.short	0x0001
        /*00a2*/ 	.short	0x0008
        /*00a4*/ 	.byte	0x00, 0xf4, 0x21, 0x00


	//----- nvinfo : EIATTR_KPARAM_INFO
	.align		4
.L_31:
        /*00a8*/ 	.byte	0x04, 0x17
        /*00aa*/ 	.short	(.L_33 - .L_32)
.L_32:
        /*00ac*/ 	.word	0x00000000
        /*00b0*/ 	.short	0x0000
        /*00b2*/ 	.short	0x0000
        /*00b4*/ 	.byte	0x00, 0xf4, 0x21, 0x00


	//----- nvinfo : EIATTR_SPARSE_MMA_MASK
	.align		4
.L_33:
        /*00b8*/ 	.byte	0x03, 0x50
        /*00ba*/ 	.short	0x0000


	//----- nvinfo : EIATTR_MAXREG_COUNT
	.align		4
        /*00bc*/ 	.byte	0x03, 0x1b
        /*00be*/ 	.short	0x00ff


	//----- nvinfo : EIATTR_EXIT_INSTR_OFFSETS
	.align		4
        /*00c0*/ 	.byte	0x04, 0x1c
        /*00c2*/ 	.short	(.L_35 - .L_34)


	//   ....[0]....
.L_34:
        /*00c4*/ 	.word	0x00000740


	//   ....[1]....
        /*00c8*/ 	.word	0x00000760


	//----- nvinfo : EIATTR_REQNTID
	.align		4
.L_35:
        /*00cc*/ 	.byte	0x04, 0x10
        /*00ce*/ 	.short	(.L_37 - .L_36)
.L_36:
        /*00d0*/ 	.word	0x00000100
        /*00d4*/ 	.word	0x00000001
        /*00d8*/ 	.word	0x00000001


	//----- nvinfo : EIATTR_CBANK_PARAM_SIZE
	.align		4
.L_37:
        /*00dc*/ 	.byte	0x03, 0x19
        /*00de*/ 	.short	0x0054


	//----- nvinfo : EIATTR_PARAM_CBANK
	.align		4
        /*00e0*/ 	.byte	0x04, 0x0a
        /*00e2*/ 	.short	(.L_39 - .L_38)
	.align		4
.L_38:
        /*00e4*/ 	.word	index@(.nv.constant0.triton_poi_fused__native_batch_norm_legit_no_training_add_3)
        /*00e8*/ 	.short	0x0210
        /*00ea*/ 	.short	0x0054


	//----- nvinfo : EIATTR_SW_WAR
	.align		4
.L_39:
        /*00ec*/ 	.byte	0x04, 0x36
        /*00ee*/ 	.short	(.L_41 - .L_40)
.L_40:
        /*00f0*/ 	.word	0x00000008
.L_41:


//--------------------- .nv.callgraph             --------------------------
	.section	.nv.callgraph,"",@"SHT_CUDA_CALLGRAPH"
	.align	4
	.sectionentsize	8
	.align		4
        /*0000*/ 	.word	0x00000000
	.align		4
        /*0004*/ 	.word	0xffffffff
	.align		4
        /*0008*/ 	.word	0x00000000
	.align		4
        /*000c*/ 	.word	0xfffffffe
	.align		4
        /*0010*/ 	.word	0x00000000
	.align		4
        /*0014*/ 	.word	0xfffffffd
	.align		4
        /*0018*/ 	.word	0x00000000
	.align		4
        /*001c*/ 	.word	0xfffffffc


//--------------------- .nv.constant4             --------------------------
	.section	.nv.constant4,"a",@progbits
	.align	8
	.align		8
.nv.constant4:
        /*0000*/ 	.dword	_$_str
	.align		8
        /*0008*/ 	.dword	_$_str_$_2


//--------------------- .text.triton_poi_fused__native_batch_norm_legit_no_training_add_3 --------------------------
	.section	.text.triton_poi_fused__native_batch_norm_legit_no_training_add_3,"ax",@progbits
	.align	128
        .global         triton_poi_fused__native_batch_norm_legit_no_training_add_3
        .type           triton_poi_fused__native_batch_norm_legit_no_training_add_3,@function
        .size           triton_poi_fused__native_batch_norm_legit_no_training_add_3,(.L_x_1 - triton_poi_fused__native_batch_norm_legit_no_training_add_3)
        .other          triton_poi_fused__native_batch_norm_legit_no_training_add_3,@"STO_CUDA_ENTRY STV_DEFAULT"
triton_poi_fused__native_batch_norm_legit_no_training_add_3:
.text.triton_poi_fused__native_batch_norm_legit_no_training_add_3:
[----:B------:R-:W0:Y:S01]  /*0000*/  LDC R1, c[0x0][0x28] ;  /* 0x00000a00ff017b82 */ /* 0x000e220000000800 */
[----:B------:R-:W1:Y:S01]  /*0010*/  S2R R0, SR_TID.X ;  /* 0x0000000000007919 */ /* 0x000e620000002100 */
[----:B------:R-:W-:-:S06]  /*0020*/  HFMA2.MMA R10, -RZ, RZ, 0, 0 ;  /* 0x00000000ff0a7435 */ /* 0x000fcc00000001ff */
[----:B------:R-:W2:Y:S01]  /*0030*/  LDC.64 R12, c[0x0][0x220] ;  /* 0x00008800ff0c7b82 */ /* 0x000ea20000000a00 */
[----:B------:R-:W3:Y:S07]  /*0040*/  S2R R11, SR_CTAID.X ;  /* 0x00000000000b7919 */ /* 0x000eee0000002500 */
[----:B------:R-:W4:Y:S01]  /*0050*/  LDC.64 R22, c[0x0][0x248] ;  /* 0x00009200ff167b82 */ /* 0x000f220000000a00 */
[----:B------:R-:W-:Y:S01]  /*0060*/  CS2R R4, SRZ ;  /* 0x0000000000047805 */ /* 0x000fe2000001ff00 */
[----:B------:R-:W-:Y:S01]  /*0070*/  ULDC.64 UR4, c[0x0][0x208] ;  /* 0x0000820000047ab9 */ /* 0x000fe20000000a00 */
[----:B------:R-:W-:-:S05]  /*0080*/  CS2R R6, SRZ ;  /* 0x0000000000067805 */ /* 0x000fca000001ff00 */
[----:B------:R-:W5:Y:S08]  /*0090*/  LDC.64 R24, c[0x0][0x210] ;  /* 0x00008400ff187b82 */ /* 0x000f700000000a00 */
[----:B------:R-:W4:Y:S01]  /*00a0*/  LDC.64 R20, c[0x0][0x218] ;  /* 0x00008600ff147b82 */ /* 0x000f220000000a00 */
[----:B-1----:R-:W-:-:S07]  /*00b0*/  SHF.L.U32 R0, R0, 0x1, RZ ;  /* 0x0000000100007819 */ /* 0x002fce00000006ff */
[----:B------:R-:W1:Y:S01]  /*00c0*/  LDC.64 R18, c[0x0][0x228] ;  /* 0x00008a00ff127b82 */ /* 0x000e620000000a00 */
[----:B------:R-:W-:-:S04]  /*00d0*/  LOP3.LUT R0, R0, 0x1fe, RZ, 0xc0, !PT ;  /* 0x000001fe00007812 */ /* 0x000fc800078ec0ff */
[----:B---3--:R-:W-:-:S03]  /*00e0*/  LEA R11, R11, R0, 0x9 ;  /* 0x000000000b0b7211 */ /* 0x008fc600078e48ff */
[----:B------:R-:W3:Y:S01]  /*00f0*/  LDC.64 R8, c[0x0][0x230] ;  /* 0x00008c00ff087b82 */ /* 0x000ee20000000a00 */
[C---:B------:R-:W-:Y:S01]  /*0100*/  ISETP.GE.AND P0, PT, R11.reuse, 0x1c200, PT ;  /* 0x0001c2000b00780c */ /* 0x040fe20003f06270 */
[----:B------:R-:W-:-:S05]  /*0110*/  IMAD.HI R0, R11, -0x6e5d4c3b, R10 ;  /* 0x91a2b3c50b007827 */ /* 0x000fca00078e020a */
[----:B------:R-:W-:Y:S01]  /*0120*/  SHF.R.U32.HI R3, RZ, 0x1f, R0 ;  /* 0x0000001fff037819 */ /* 0x000fe20000011600 */
[----:B------:R-:W1:Y:S03]  /*0130*/  LDC.64 R16, c[0x0][0x238] ;  /* 0x00008e00ff107b82 */ /* 0x000e660000000a00 */
[----:B------:R-:W-:-:S04]  /*0140*/  LEA.HI.SX32 R3, R0, R3, 0x17 ;  /* 0x0000000300037211 */ /* 0x000fc800078fbaff */
[----:B------:R-:W-:Y:S01]  /*0150*/  LEA.HI R0, R3, R3, RZ, 0x5 ;  /* 0x0000000303007211 */ /* 0x000fe200078f28ff */
[----:B------:R-:W3:Y:S03]  /*0160*/  LDC.64 R14, c[0x0][0x240] ;  /* 0x00009000ff0e7b82 */ /* 0x000ee60000000a00 */
[----:B------:R-:W-:-:S04]  /*0170*/  LOP3.LUT R0, R0, 0xffffffe0, RZ, 0xc0, !PT ;  /* 0xffffffe000007812 */ /* 0x000fc800078ec0ff */
[----:B------:R-:W-:Y:S02]  /*0180*/  IADD3 R27, R3, -R0, RZ ;  /* 0x80000000031b7210 */ /* 0x000fe40007ffe0ff */
[----:B------:R-:W-:-:S03]  /*0190*/  MOV R0, RZ ;  /* 0x000000ff00007202 */ /* 0x000fc60000000f00 */
[----:B--2---:R-:W-:-:S05]  /*01a0*/  IMAD.WIDE R12, R27, 0x4, R12 ;  /* 0x000000041b0c7825 */ /* 0x004fca00078e020c */
[----:B------:R-:W2:Y:S04]  /*01b0*/  @!P0 LDG.E.EL R0, desc[UR4][R12.64] ;  /* 0x000000040c008981 */ /* 0x000ea8000c2e1900 */
[----:B------:R5:W2:Y:S01]  /*01c0*/  @!P0 LDG.E.EL R4, desc[UR4][R12.64] ;  /* 0x000000040c048981 */ /* 0x000aa2000c2e1900 */
[----:B----4-:R-:W-:Y:S01]  /*01d0*/  IMAD.WIDE R22, R27, 0x4, R22 ;  /* 0x000000041b167825 */ /* 0x010fe200078e0216 */
[----:B------:R-:W-:-:S04]  /*01e0*/  CS2R R2, SRZ ;  /* 0x0000000000027805 */ /* 0x000fc8000001ff00 */
[----:B------:R-:W4:Y:S04]  /*01f0*/  @!P0 LDG.E.EL R7, desc[UR4][R22.64] ;  /* 0x0000000416078981 */ /* 0x000f28000c2e1900 */
[----:B------:R1:W4:Y:S01]  /*0200*/  @!P0 LDG.E.EL R2, desc[UR4][R22.64] ;  /* 0x0000000416028981 */ /* 0x000322000c2e1900 */
[----:B-----5:R-:W-:Y:S01]  /*0210*/  CS2R R12, SRZ ;  /* 0x00000000000c7805 */ /* 0x020fe2000001ff00 */
[----:B------:R-:W-:-:S04]  /*0220*/  IMAD.WIDE R24, R11, 0x4, R24 ;  /* 0x000000040b187825 */ /* 0x000fc800078e0218 */
[C---:B0-----:R-:W-:Y:S01]  /*0230*/  IMAD.WIDE R20, R27.reuse, 0x4, R20 ;  /* 0x000000041b147825 */ /* 0x041fe200078e0214 */
[----:B------:R0:W5:Y:S01]  /*0240*/  @!P0 LDG.E.64 R12, desc[UR4][R24.64] ;  /* 0x00000004180c8981 */ /* 0x000162000c1e1b00 */
[----:B-1----:R-:W1:Y:S03]  /*0250*/  LDC.64 R22, c[0x0][0x250] ;  /* 0x00009400ff167b82 */ /* 0x002e660000000a00 */
[----:B------:R-:W5:Y:S01]  /*0260*/  @!P0 LDG.E.EL R6, desc[UR4][R20.64] ;  /* 0x0000000414068981 */ /* 0x000f62000c2e1900 */
[----:B------:R-:W-:Y:S01]  /*0270*/  HFMA2.MMA R29, -RZ, RZ, 0, 0 ;  /* 0x00000000ff1d7435 */ /* 0x000fe200000001ff */
[----:B------:R-:W-:Y:S01]  /*0280*/  MOV R26, RZ ;  /* 0x000000ff001a7202 */ /* 0x000fe20000000f00 */
[C---:B------:R-:W-:Y:S01]  /*0290*/  IMAD.WIDE R18, R27.reuse, 0x4, R18 ;  /* 0x000000041b127825 */ /* 0x040fe200078e0212 */
[----:B------:R0:W5:Y:S03]  /*02a0*/  @!P0 LDG.E.EL R3, desc[UR4][R20.64] ;  /* 0x0000000414038981 */ /* 0x000166000c2e1900 */
[----:B---3--:R-:W-:Y:S01]  /*02b0*/  IMAD.WIDE R8, R27, 0x4, R8 ;  /* 0x000000041b087825 */ /* 0x008fe200078e0208 */
[----:B------:R-:W3:Y:S01]  /*02c0*/  @!P0 LDG.E.EL R5, desc[UR4][R18.64] ;  /* 0x0000000412058981 */ /* 0x000ee2000c2e1900 */
[----:B0-----:R-:W-:-:S02]  /*02d0*/  CS2R R24, SRZ ;  /* 0x0000000000187805 */ /* 0x001fc4000001ff00 */
[----:B------:R-:W-:Y:S01]  /*02e0*/  IMAD.WIDE R16, R11, 0x4, R16 ;  /* 0x000000040b107825 */ /* 0x000fe200078e0210 */
[----:B------:R-:W3:Y:S01]  /*02f0*/  @!P0 LDG.E.EL R26, desc[UR4][R8.64] ;  /* 0x00000004081a8981 */ /* 0x000ee2000c2e1900 */
[----:B------:R-:W-:-:S03]  /*0300*/  CS2R R20, SRZ ;  /* 0x0000000000147805 */ /* 0x000fc6000001ff00 */
[----:B------:R0:W3:Y:S01]  /*0310*/  @!P0 LDG.E.EL R10, desc[UR4][R18.64] ;  /* 0x00000004120a8981 */ /* 0x0000e2000c2e1900 */
[----:B------:R-:W-:-:S03]  /*0320*/  IMAD.WIDE R14, R27, 0x4, R14 ;  /* 0x000000041b0e7825 */ /* 0x000fc600078e020e */
[----:B------:R2:W3:Y:S04]  /*0330*/  @!P0 LDG.E.EL R29, desc[UR4][R8.64] ;  /* 0x00000004081d8981 */ /* 0x0004e8000c2e1900 */
[----:B------:R-:W3:Y:S01]  /*0340*/  @!P0 LDG.E.64 R24, desc[UR4][R16.64] ;  /* 0x0000000410188981 */ /* 0x000ee2000c1e1b00 */
[----:B0-----:R-:W-:-:S03]  /*0350*/  CS2R R18, SRZ ;  /* 0x0000000000127805 */ /* 0x001fc6000001ff00 */
[----:B------:R-:W3:Y:S01]  /*0360*/  @!P0 LDG.E.EL R20, desc[UR4][R14.64] ;  /* 0x000000040e148981 */ /* 0x000ee2000c2e1900 */
[----:B-1----:R-:W-:-:S03]  /*0370*/  IMAD.WIDE R22, R27, 0x4, R22 ;  /* 0x000000041b167825 */ /* 0x002fc600078e0216 */
[----:B------:R0:W3:Y:S04]  /*0380*/  @!P0 LDG.E.EL R18, desc[UR4][R14.64] ;  /* 0x000000040e128981 */ /* 0x0000e8000c2e1900 */
[----:B------:R-:W3:Y:S04]  /*0390*/  @!P0 LDG.E.EL R19, desc[UR4][R22.64] ;  /* 0x0000000416138981 */ /* 0x000ee8000c2e1900 */
[----:B------:R-:W3:Y:S01]  /*03a0*/  @!P0 LDG.E.EL R21, desc[UR4][R22.64] ;  /* 0x0000000416158981 */ /* 0x000ee2000c2e1900 */
[----:B--2---:R-:W-:Y:S01]  /*03b0*/  FADD R8, R0, 9.9999997473787516356e-06 ;  /* 0x3727c5ac00087421 */ /* 0x004fe20000000000 */
[----:B------:R-:W-:-:S05]  /*03c0*/  FADD R4, R4, 9.9999997473787516356e-06 ;  /* 0x3727c5ac04047421 */ /* 0x000fca0000000000 */
[----:B------:R-:W1:Y:S08]  /*03d0*/  MUFU.SQRT R8, R8 ;  /* 0x0000000800087308 */ /* 0x000e700000002000 */
[----:B------:R-:W2:Y:S01]  /*03e0*/  MUFU.SQRT R9, R4 ;  /* 0x0000000400097308 */ /* 0x000ea20000002000 */
[----:B----4-:R-:W-:Y:S01]  /*03f0*/  FADD R7, R7, 9.9999997473787516356e-06 ;  /* 0x3727c5ac07077421 */ /* 0x010fe20000000000 */
[----:B------:R-:W-:Y:S01]  /*0400*/  FADD R2, R2, 9.9999997473787516356e-06 ;  /* 0x3727c5ac02027421 */ /* 0x000fe20000000000 */
[----:B-1----:R-:W-:-:S05]  /*0410*/  FSETP.GT.AND P6, PT, R8, 8.50705917302346158658e+37, PT ;  /* 0x7e8000000800780b */ /* 0x002fca0003fc4000 */
[----:B------:R-:W1:Y:S01]  /*0420*/  MUFU.SQRT R7, R7 ;  /* 0x0000000700077308 */ /* 0x000e620000002000 */
[----:B------:R-:W-:Y:S02]  /*0430*/  FSETP.GEU.AND P1, PT, R8, 1.175494350822287508e-38, PT ;  /* 0x008000000800780b */ /* 0x000fe40003f2e000 */
[----:B--2---:R-:W-:-:S05]  /*0440*/  FSETP.GT.AND P2, PT, R9, 8.50705917302346158658e+37, PT ;  /* 0x7e8000000900780b */ /* 0x004fca0003f44000 */
[----:B------:R-:W2:Y:S01]  /*0450*/  MUFU.SQRT R0, R2 ;  /* 0x0000000200007308 */ /* 0x000ea20000002000 */
[----:B------:R-:W-:Y:S01]  /*0460*/  FSETP.GEU.AND P3, PT, R9, 1.175494350822287508e-38, PT ;  /* 0x008000000900780b */ /* 0x000fe20003f6e000 */
[----:B------:R-:W-:Y:S01]  /*0470*/  HFMA2.MMA R4, -RZ, RZ, 1.625, 0 ;  /* 0x3e800000ff047435 */ /* 0x000fe200000001ff */
[----:B------:R-:W-:Y:S01]  /*0480*/  @P6 FMUL R8, R8, 0.25 ;  /* 0x3e80000008086820 */ /* 0x000fe20000400000 */
[----:B-1----:R-:W-:-:S04]  /*0490*/  FSETP.GT.AND P4, PT, R7, 8.50705917302346158658e+37, PT ;  /* 0x7e8000000700780b */ /* 0x002fc80003f84000 */
[----:B------:R-:W-:-:S04]  /*04a0*/  @P2 FMUL R9, R9, 0.25 ;  /* 0x3e80000009092820 */ /* 0x000fc80000400000 */
[----:B0-----:R-:W-:Y:S01]  /*04b0*/  FSEL R15, R4, 1, P6 ;  /* 0x3f800000040f7808 */ /* 0x001fe20003000000 */
[----:B------:R-:W-:Y:S01]  /*04c0*/  @!P1 FMUL R8, R8, 16777216 ;  /* 0x4b80000008089820 */ /* 0x000fe20000400000 */
[C---:B--2---:R-:W-:Y:S01]  /*04d0*/  FSETP.GT.AND P6, PT, R0.reuse, 8.50705917302346158658e+37, PT ;  /* 0x7e8000000000780b */ /* 0x044fe20003fc4000 */
[----:B------:R-:W-:Y:S01]  /*04e0*/  @!P3 FMUL R9, R9, 16777216 ;  /* 0x4b8000000909b820 */ /* 0x000fe20000400000 */
[----:B------:R-:W-:Y:S01]  /*04f0*/  FSETP.GEU.AND P5, PT, R7, 1.175494350822287508e-38, PT ;  /* 0x008000000700780b */ /* 0x000fe20003fae000 */
[----:B------:R-:W-:Y:S01]  /*0500*/  @!P1 FMUL R15, R15, 16777216 ;  /* 0x4b8000000f0f9820 */ /* 0x000fe20000400000 */
[----:B------:R-:W-:Y:S01]  /*0510*/  FSETP.GEU.AND P1, PT, R0, 1.175494350822287508e-38, PT ;  /* 0x008000000000780b */ /* 0x000fe20003f2e000 */
[----:B------:R-:W0:Y:S01]  /*0520*/  MUFU.RCP R8, R8 ;  /* 0x0000000800087308 */ /* 0x000e220000001000 */
[----:B------:R-:W-:-:S07]  /*0530*/  FSEL R2, R4, 1, P2 ;  /* 0x3f80000004027808 */ /* 0x000fce0001000000 */
[----:B------:R-:W1:Y:S01]  /*0540*/  MUFU.RCP R9, R9 ;  /* 0x0000000900097308 */ /* 0x000e620000001000 */
[----:B------:R-:W-:Y:S01]  /*0550*/  @P4 FMUL R7, R7, 0.25 ;  /* 0x3e80000007074820 */ /* 0x000fe20000400000 */
[----:B------:R-:W-:Y:S01]  /*0560*/  @P6 FMUL R0, R0, 0.25 ;  /* 0x3e80000000006820 */ /* 0x000fe20000400000 */
[----:B------:R-:W-:Y:S02]  /*0570*/  @!P3 FMUL R2, R2, 16777216 ;  /* 0x4b8000000202b820 */ /* 0x000fe40000400000 */
[----:B------:R-:W-:Y:S01]  /*0580*/  @!P5 FMUL R7, R7, 16777216 ;  /* 0x4b8000000707d820 */ /* 0x000fe20000400000 */
[----:B------:R-:W-:Y:S01]  /*0590*/  @!P1 FMUL R0, R0, 16777216 ;  /* 0x4b80000000009820 */ /* 0x000fe20000400000 */
[----:B-----5:R-:W-:Y:S01]  /*05a0*/  FADD R6, -R6, R13 ;  /* 0x0000000d06067221 */ /* 0x020fe20000000100 */
[----:B------:R-:W-:Y:S01]  /*05b0*/  FADD R17, -R3, R12 ;  /* 0x0000000c03117221 */ /* 0x000fe20000000100 */
[----:B0-----:R-:W-:Y:S02]  /*05c0*/  FMUL R8, R8, R15 ;  /* 0x0000000f08087220 */ /* 0x001fe40000400000 */
[----:B------:R-:W0:Y:S01]  /*05d0*/  MUFU.RCP R7, R7 ;  /* 0x0000000700077308 */ /* 0x000e220000001000 */
[----:B-1----:R-:W-:-:S02]  /*05e0*/  FMUL R9, R9, R2 ;  /* 0x0000000209097220 */ /* 0x002fc40000400000 */
[----:B------:R-:W1:Y:S05]  /*05f0*/  LDC.64 R2, c[0x0][0x258] ;  /* 0x00009600ff027b82 */ /* 0x000e6a0000000a00 */
[----:B------:R-:W2:Y:S01]  /*0600*/  MUFU.RCP R0, R0 ;  /* 0x0000000000007308 */ /* 0x000ea20000001000 */
[----:B------:R-:W-:Y:S01]  /*0610*/  FMUL R9, R9, R6 ;  /* 0x0000000609097220 */ /* 0x000fe20000400000 */
[----:B------:R-:W-:Y:S01]  /*0620*/  FMUL R8, R8, R17 ;  /* 0x0000001108087220 */ /* 0x000fe20000400000 */
[C---:B------:R-:W-:Y:S02]  /*0630*/  FSEL R6, R4.reuse, 1, P4 ;  /* 0x3f80000004067808 */ /* 0x040fe40002000000 */
[----:B---3--:R-:W-:Y:S01]  /*0640*/  FFMA R26, R9, R5, R26 ;  /* 0x00000005091a7223 */ /* 0x008fe2000000001a */
[----:B------:R-:W-:Y:S01]  /*0650*/  FSEL R5, R4, 1, P6 ;  /* 0x3f80000004057808 */ /* 0x000fe20003000000 */
[----:B------:R-:W-:Y:S01]  /*0660*/  FFMA R29, R8, R10, R29 ;  /* 0x0000000a081d7223 */ /* 0x000fe2000000001d */
[----:B------:R-:W-:Y:S01]  /*0670*/  @!P5 FMUL R6, R6, 16777216 ;  /* 0x4b8000000606d820 */ /* 0x000fe20000400000 */
[----:B------:R-:W-:-:S02]  /*0680*/  FADD R25, R26, R25 ;  /* 0x000000191a197221 */ /* 0x000fc40000000000 */
[----:B------:R-:W-:Y:S01]  /*0690*/  FADD R29, R29, R24 ;  /* 0x000000181d1d7221 */ /* 0x000fe20000000000 */
[----:B------:R-:W-:Y:S01]  /*06a0*/  @!P1 FMUL R5, R5, 16777216 ;  /* 0x4b80000005059820 */ /* 0x000fe20000400000 */
[----:B------:R-:W-:Y:S01]  /*06b0*/  FADD R18, R25, -R18 ;  /* 0x8000001219127221 */ /* 0x000fe20000000000 */
[----:B0-----:R-:W-:Y:S01]  /*06c0*/  FMUL R7, R7, R6 ;  /* 0x0000000607077220 */ /* 0x001fe20000400000 */
[----:B------:R-:W-:Y:S01]  /*06d0*/  FADD R20, R29, -R20 ;  /* 0x800000141d147221 */ /* 0x000fe20000000000 */
[----:B--2---:R-:W-:-:S03]  /*06e0*/  FMUL R5, R0, R5 ;  /* 0x0000000500057220 */ /* 0x004fc60000400000 */
[----:B------:R-:W-:Y:S01]  /*06f0*/  FMUL R20, R20, R7 ;  /* 0x0000000714147220 */ /* 0x000fe20000400000 */
[----:B------:R-:W-:Y:S01]  /*0700*/  FMUL R18, R18, R5 ;  /* 0x0000000512127220 */ /* 0x000fe20000400000 */
[----:B-1----:R-:W-:-:S04]  /*0710*/  IMAD.WIDE R2, R11, 0x4, R2 ;  /* 0x000000040b027825 */ /* 0x002fc800078e0202 */
[----:B------:R-:W-:Y:S01]  /*0720*/  FMUL R20, R20, R19 ;  /* 0x0000001314147220 */ /* 0x000fe20000400000 */
[----:B------:R-:W-:Y:S01]  /*0730*/  FMUL R21, R18, R21 ;  /* 0x0000001512157220 */ /* 0x000fe20000400000 */
[----:B------:R-:W-:Y:S06]  /*0740*/  @P0 EXIT ;  /* 0x000000000000094d */ /* 0x000fec0003800000 */
[----:B------:R-:W-:Y:S01]  /*0750*/  STG.E.64 desc[UR4][R2.64], R20 ;  /* 0x0000001402007986 */ /* 0x000fe2000c101b04 */
[----:B------:R-:W-:Y:S05]  /*0760*/  EXIT ;  /* 0x000000000000794d */ /* 0x000fea0003800000 */
.L_x_0:
[----:B------:R-:W-:-:S00]  /*0770*/  BRA `(.L_x_0) ;  /* 0xfffffffc00fc7947 */ /* 0x000fc0000383ffff */
[----:B------:R-:W-:-:S00]  /*0780*/  NOP ;  /* 0x0000000000007918 */ /* 0x000fc00000000000 */
[----:B------:R-:W-:-:S00]  /*0790*/  NOP ;  /* 0x0000000000007918 */ /* 0x000fc00000000000 */
[----:B------:R-:W-:-:S00]  /*07a0*/  NOP ;  /* 0x0000000000007918 */ /* 0x000fc00000000000 */
[----:B------:R-:W-:-:S00]  /*07b0*/  NOP ;  /* 0x0000000000007918 */ /* 0x000fc00000000000 */
[----:B------:R-:W-:-:S00]  /*07c0*/  NOP ;  /* 0x0000000000007918 */ /* 0x000fc00000000000 */
[----:B------:R-:W-:-:S00]  /*07d0*/  NOP ;  /* 0x0000000000007918 */ /* 0x000fc00000000000 */
[----:B------:R-:W-:-:S00]  /*07e0*/  NOP ;  /* 0x0000000000007918 */ /* 0x000fc00000000000 */
[----:B------:R-:W-:-:S00]  /*07f0*/  NOP ;  /* 0x0000000000007918 */ /* 0x000fc00000000000 */
.L_x_1:


//--------------------- .nv.global.init           --------------------------
	.section	.nv.global.init,"aw",@progbits
.nv.global.init:
	.type		_$_str,@object
	.size		_$_str,(_$_str_$_2 - _$_str)
_$_str:
        /*0000*/ 	.byte	0x5f, 0x5f, 0x43, 0x55, 0x44, 0x41, 0x5f, 0x46, 0x54, 0x5a, 0x00
	.type		_$_str_$_2,@object
	.size		_$_str_$_2,(.L_1 - _$_str_$_2)
_$_str_$_2:
        /*000b*/ 	.byte	0x5f, 0x5f, 0x43, 0x55, 0x44, 0x41, 0x5f, 0x50, 0x52, 0x45, 0x43, 0x5f, 0x53, 0x51, 0x52, 0x54
        /*001b*/ 	.byte	0x00
.L_1:


//--------------------- .nv.constant0.triton_poi_fused__native_batch_norm_legit_no_training_add_3 --------------------------
	.section	.nv.constant0.triton_poi_fused__native_batch_norm_legit_no_training_add_3,"a",@progbits
	.sectionflags	@""
	.align	4
.nv.constant0.triton_poi_fused__native_batch_norm_legit_no_training_add_3:
	.zero		612
